//
// Generated by NVIDIA NVVM Compiler
//
// Compiler Build ID: CL-36424714
// Cuda compilation tools, release 13.0, V13.0.88
// Based on NVVM 20.0.0
//

.version 9.0
.target sm_100
.address_size 64

	// .globl	_Z7bitonicP4Dataiiii
// _ZZ4scanP4DataiiPfE5local has been demoted

.visible .entry _Z7bitonicP4Dataiiii(
	.param .u64 .ptr .align 1 _Z7bitonicP4Dataiiii_param_0,
	.param .u32 _Z7bitonicP4Dataiiii_param_1,
	.param .u32 _Z7bitonicP4Dataiiii_param_2,
	.param .u32 _Z7bitonicP4Dataiiii_param_3,
	.param .u32 _Z7bitonicP4Dataiiii_param_4
)
{
	.reg .pred 	%p<6>;
	.reg .b32 	%r<14>;
	.reg .b32 	%f<9>;
	.reg .b64 	%rd<11>;

	ld.param.u64 	%rd6, [_Z7bitonicP4Dataiiii_param_0];
	ld.param.u32 	%r3, [_Z7bitonicP4Dataiiii_param_1];
	ld.param.u32 	%r4, [_Z7bitonicP4Dataiiii_param_2];
	ld.param.u32 	%r5, [_Z7bitonicP4Dataiiii_param_3];
	ld.param.u32 	%r6, [_Z7bitonicP4Dataiiii_param_4];
	cvta.to.global.u64 	%rd1, %rd6;
	mov.u32 	%r7, %ntid.x;
	mov.u32 	%r8, %tid.x;
	mad.lo.s32 	%r1, %r5, %r7, %r8;
	setp.ge.s32 	%p1, %r1, %r6;
	@%p1 bra 	$L__BB0_7;
	xor.b32  	%r2, %r1, %r4;
	setp.le.s32 	%p2, %r2, %r1;
	@%p2 bra 	$L__BB0_7;
	and.b32  	%r9, %r1, %r3;
	setp.ne.s32 	%p3, %r9, 0;
	@%p3 bra 	$L__BB0_5;
	mul.wide.s32 	%rd9, %r1, 12;
	add.s64 	%rd2, %rd1, %rd9;
	ld.global.f32 	%f1, [%rd2];
	mul.wide.s32 	%rd10, %r2, 12;
	add.s64 	%rd3, %rd1, %rd10;
	ld.global.f32 	%f2, [%rd3];
	setp.leu.f32 	%p5, %f1, %f2;
	@%p5 bra 	$L__BB0_7;
	ld.global.f32 	%f7, [%rd2+4];
	ld.global.u32 	%r12, [%rd2+8];
	ld.global.f32 	%f8, [%rd3+4];
	ld.global.u32 	%r13, [%rd3+8];
	st.global.f32 	[%rd2], %f2;
	st.global.f32 	[%rd2+4], %f8;
	st.global.u32 	[%rd2+8], %r13;
	st.global.f32 	[%rd3], %f1;
	st.global.f32 	[%rd3+4], %f7;
	st.global.u32 	[%rd3+8], %r12;
	bra.uni 	$L__BB0_7;
$L__BB0_5:
	mul.wide.s32 	%rd7, %r1, 12;
	add.s64 	%rd4, %rd1, %rd7;
	ld.global.f32 	%f3, [%rd4];
	mul.wide.s32 	%rd8, %r2, 12;
	add.s64 	%rd5, %rd1, %rd8;
	ld.global.f32 	%f4, [%rd5];
	setp.geu.f32 	%p4, %f3, %f4;
	@%p4 bra 	$L__BB0_7;
	ld.global.f32 	%f5, [%rd4+4];
	ld.global.u32 	%r10, [%rd4+8];
	ld.global.f32 	%f6, [%rd5+4];
	ld.global.u32 	%r11, [%rd5+8];
	st.global.f32 	[%rd4], %f4;
	st.global.f32 	[%rd4+4], %f6;
	st.global.u32 	[%rd4+8], %r11;
	st.global.f32 	[%rd5], %f3;
	st.global.f32 	[%rd5+4], %f5;
	st.global.u32 	[%rd5+8], %r10;
$L__BB0_7:
	ret;

}
	// .globl	_Z12bitonicSmallP4Dataii
.visible .entry _Z12bitonicSmallP4Dataii(
	.param .u64 .ptr .align 1 _Z12bitonicSmallP4Dataii_param_0,
	.param .u32 _Z12bitonicSmallP4Dataii_param_1,
	.param .u32 _Z12bitonicSmallP4Dataii_param_2
)
{
	.reg .pred 	%p<9>;
	.reg .b32 	%r<16>;
	.reg .b32 	%f<9>;
	.reg .b64 	%rd<9>;

	ld.param.u64 	%rd5, [_Z12bitonicSmallP4Dataii_param_0];
	ld.param.u32 	%r15, [_Z12bitonicSmallP4Dataii_param_1];
	ld.param.u32 	%r7, [_Z12bitonicSmallP4Dataii_param_2];
	cvta.to.global.u64 	%rd1, %rd5;
	mov.u32 	%r8, %ntid.x;
	mov.u32 	%r9, %ctaid.x;
	mov.u32 	%r10, %tid.x;
	mad.lo.s32 	%r1, %r8, %r9, %r10;
	setp.ge.s32 	%p1, %r1, %r7;
	setp.lt.s32 	%p2, %r15, 2;
	or.pred  	%p3, %p1, %p2;
	@%p3 bra 	$L__BB1_9;
	and.b32  	%r2, %r15, %r1;
	mul.wide.s32 	%rd6, %r1, 12;
	add.s64 	%rd2, %rd1, %rd6;
$L__BB1_2:
	mov.u32 	%r3, %r15;
	shr.u32 	%r15, %r3, 1;
	xor.b32  	%r5, %r15, %r1;
	setp.le.s32 	%p4, %r5, %r1;
	@%p4 bra 	$L__BB1_8;
	setp.ne.s32 	%p5, %r2, 0;
	@%p5 bra 	$L__BB1_6;
	ld.global.f32 	%f1, [%rd2];
	mul.wide.s32 	%rd8, %r5, 12;
	add.s64 	%rd3, %rd1, %rd8;
	ld.global.f32 	%f2, [%rd3];
	setp.leu.f32 	%p7, %f1, %f2;
	@%p7 bra 	$L__BB1_8;
	ld.global.f32 	%f7, [%rd2+4];
	ld.global.u32 	%r13, [%rd2+8];
	ld.global.f32 	%f8, [%rd3+4];
	ld.global.u32 	%r14, [%rd3+8];
	st.global.f32 	[%rd2], %f2;
	st.global.f32 	[%rd2+4], %f8;
	st.global.u32 	[%rd2+8], %r14;
	st.global.f32 	[%rd3], %f1;
	st.global.f32 	[%rd3+4], %f7;
	st.global.u32 	[%rd3+8], %r13;
	bra.uni 	$L__BB1_8;
$L__BB1_6:
	ld.global.f32 	%f3, [%rd2];
	mul.wide.s32 	%rd7, %r5, 12;
	add.s64 	%rd4, %rd1, %rd7;
	ld.global.f32 	%f4, [%rd4];
	setp.geu.f32 	%p6, %f3, %f4;
	@%p6 bra 	$L__BB1_8;
	ld.global.f32 	%f5, [%rd2+4];
	ld.global.u32 	%r11, [%rd2+8];
	ld.global.f32 	%f6, [%rd4+4];
	ld.global.u32 	%r12, [%rd4+8];
	st.global.f32 	[%rd2], %f4;
	st.global.f32 	[%rd2+4], %f6;
	st.global.u32 	[%rd2+8], %r12;
	st.global.f32 	[%rd4], %f3;
	st.global.f32 	[%rd4+4], %f5;
	st.global.u32 	[%rd4+8], %r11;
$L__BB1_8:
	bar.sync 	0;
	setp.gt.u32 	%p8, %r3, 3;
	@%p8 bra 	$L__BB1_2;
$L__BB1_9:
	ret;

}
	// .globl	_Z4scanP4DataiiPf
.visible .entry _Z4scanP4DataiiPf(
	.param .u64 .ptr .align 1 _Z4scanP4DataiiPf_param_0,
	.param .u32 _Z4scanP4DataiiPf_param_1,
	.param .u32 _Z4scanP4DataiiPf_param_2,
	.param .u64 .ptr .align 1 _Z4scanP4DataiiPf_param_3
)
{
	.reg .pred 	%p<15>;
	.reg .b32 	%r<38>;
	.reg .b32 	%f<91>;
	.reg .b64 	%rd<23>;
	// demoted variable
	.shared .align 4 .b8 _ZZ4scanP4DataiiPfE5local[4096];
	ld.param.u64 	%rd9, [_Z4scanP4DataiiPf_param_0];
	ld.param.u32 	%r22, [_Z4scanP4DataiiPf_param_1];
	ld.param.u32 	%r23, [_Z4scanP4DataiiPf_param_2];
	ld.param.u64 	%rd10, [_Z4scanP4DataiiPf_param_3];
	cvta.to.global.u64 	%rd1, %rd10;
	mov.u32 	%r1, %tid.x;
	mov.u32 	%r2, %ntid.x;
	mad.lo.s32 	%r3, %r22, %r2, %r1;
	setp.ge.s32 	%p1, %r3, %r23;
	@%p1 bra 	$L__BB2_23;
	cvta.to.global.u64 	%rd11, %rd9;
	mul.wide.s32 	%rd12, %r3, 12;
	add.s64 	%rd13, %rd11, %rd12;
	add.s64 	%rd2, %rd13, 4;
	ld.global.f32 	%f18, [%rd13+4];
	shl.b32 	%r24, %r1, 2;
	mov.u32 	%r25, _ZZ4scanP4DataiiPfE5local;
	add.s32 	%r4, %r25, %r24;
	st.shared.f32 	[%r4], %f18;
	setp.lt.u32 	%p2, %r2, 2;
	@%p2 bra 	$L__BB2_6;
	mov.b32 	%r32, 1;
$L__BB2_3:
	bar.sync 	0;
	setp.lt.u32 	%p3, %r1, %r32;
	mov.f32 	%f80, 0f00000000;
	@%p3 bra 	$L__BB2_5;
	sub.s32 	%r27, %r1, %r32;
	shl.b32 	%r28, %r27, 2;
	add.s32 	%r30, %r25, %r28;
	ld.shared.f32 	%f80, [%r30];
$L__BB2_5:
	bar.sync 	0;
	ld.shared.f32 	%f20, [%r4];
	add.f32 	%f21, %f80, %f20;
	st.shared.f32 	[%r4], %f21;
	shl.b32 	%r32, %r32, 1;
	setp.lt.u32 	%p4, %r32, %r2;
	@%p4 bra 	$L__BB2_3;
$L__BB2_6:
	setp.ne.s32 	%p5, %r1, 1023;
	@%p5 bra 	$L__BB2_8;
	ld.shared.f32 	%f22, [_ZZ4scanP4DataiiPfE5local+4092];
	mul.wide.s32 	%rd14, %r22, 4;
	add.s64 	%rd15, %rd1, %rd14;
	st.global.f32 	[%rd15], %f22;
$L__BB2_8:
	bar.sync 	0;
	setp.lt.s32 	%p6, %r22, 1;
	ld.shared.f32 	%f89, [%r4];
	@%p6 bra 	$L__BB2_22;
	and.b32  	%r7, %r22, 15;
	setp.lt.u32 	%p7, %r22, 16;
	mov.b32 	%r35, 0;
	@%p7 bra 	$L__BB2_12;
	and.b32  	%r35, %r22, 2147483632;
	neg.s32 	%r33, %r35;
	add.s64 	%rd21, %rd1, 32;
$L__BB2_11:
	.pragma "nounroll";
	ld.global.f32 	%f24, [%rd21+-32];
	add.f32 	%f25, %f24, %f89;
	ld.global.f32 	%f26, [%rd21+-28];
	add.f32 	%f27, %f26, %f25;
	ld.global.f32 	%f28, [%rd21+-24];
	add.f32 	%f29, %f28, %f27;
	ld.global.f32 	%f30, [%rd21+-20];
	add.f32 	%f31, %f30, %f29;
	ld.global.f32 	%f32, [%rd21+-16];
	add.f32 	%f33, %f32, %f31;
	ld.global.f32 	%f34, [%rd21+-12];
	add.f32 	%f35, %f34, %f33;
	ld.global.f32 	%f36, [%rd21+-8];
	add.f32 	%f37, %f36, %f35;
	ld.global.f32 	%f38, [%rd21+-4];
	add.f32 	%f39, %f38, %f37;
	ld.global.f32 	%f40, [%rd21];
	add.f32 	%f41, %f40, %f39;
	ld.global.f32 	%f42, [%rd21+4];
	add.f32 	%f43, %f42, %f41;
	ld.global.f32 	%f44, [%rd21+8];
	add.f32 	%f45, %f44, %f43;
	ld.global.f32 	%f46, [%rd21+12];
	add.f32 	%f47, %f46, %f45;
	ld.global.f32 	%f48, [%rd21+16];
	add.f32 	%f49, %f48, %f47;
	ld.global.f32 	%f50, [%rd21+20];
	add.f32 	%f51, %f50, %f49;
	ld.global.f32 	%f52, [%rd21+24];
	add.f32 	%f53, %f52, %f51;
	ld.global.f32 	%f54, [%rd21+28];
	add.f32 	%f89, %f54, %f53;
	add.s32 	%r33, %r33, 16;
	add.s64 	%rd21, %rd21, 64;
	setp.ne.s32 	%p8, %r33, 0;
	@%p8 bra 	$L__BB2_11;
$L__BB2_12:
	setp.eq.s32 	%p9, %r7, 0;
	@%p9 bra 	$L__BB2_21;
	and.b32  	%r13, %r22, 7;
	setp.lt.u32 	%p10, %r7, 8;
	@%p10 bra 	$L__BB2_15;
	mul.wide.u32 	%rd16, %r35, 4;
	add.s64 	%rd17, %rd1, %rd16;
	ld.global.f32 	%f56, [%rd17];
	add.f32 	%f57, %f56, %f89;
	ld.global.f32 	%f58, [%rd17+4];
	add.f32 	%f59, %f58, %f57;
	ld.global.f32 	%f60, [%rd17+8];
	add.f32 	%f61, %f60, %f59;
	ld.global.f32 	%f62, [%rd17+12];
	add.f32 	%f63, %f62, %f61;
	ld.global.f32 	%f64, [%rd17+16];
	add.f32 	%f65, %f64, %f63;
	ld.global.f32 	%f66, [%rd17+20];
	add.f32 	%f67, %f66, %f65;
	ld.global.f32 	%f68, [%rd17+24];
	add.f32 	%f69, %f68, %f67;
	ld.global.f32 	%f70, [%rd17+28];
	add.f32 	%f89, %f70, %f69;
	add.s32 	%r35, %r35, 8;
$L__BB2_15:
	setp.eq.s32 	%p11, %r13, 0;
	@%p11 bra 	$L__BB2_21;
	and.b32  	%r16, %r22, 3;
	setp.lt.u32 	%p12, %r13, 4;
	@%p12 bra 	$L__BB2_18;
	mul.wide.u32 	%rd18, %r35, 4;
	add.s64 	%rd19, %rd1, %rd18;
	ld.global.f32 	%f72, [%rd19];
	add.f32 	%f73, %f72, %f89;
	ld.global.f32 	%f74, [%rd19+4];
	add.f32 	%f75, %f74, %f73;
	ld.global.f32 	%f76, [%rd19+8];
	add.f32 	%f77, %f76, %f75;
	ld.global.f32 	%f78, [%rd19+12];
	add.f32 	%f89, %f78, %f77;
	add.s32 	%r35, %r35, 4;
$L__BB2_18:
	setp.eq.s32 	%p13, %r16, 0;
	@%p13 bra 	$L__BB2_21;
	mul.wide.u32 	%rd20, %r35, 4;
	add.s64 	%rd22, %rd1, %rd20;
	neg.s32 	%r37, %r16;
$L__BB2_20:
	.pragma "nounroll";
	ld.global.f32 	%f79, [%rd22];
	add.f32 	%f89, %f79, %f89;
	add.s64 	%rd22, %rd22, 4;
	add.s32 	%r37, %r37, 1;
	setp.ne.s32 	%p14, %r37, 0;
	@%p14 bra 	$L__BB2_20;
$L__BB2_21:
	st.shared.f32 	[%r4], %f89;
$L__BB2_22:
	st.global.f32 	[%rd2], %f89;
$L__BB2_23:
	ret;

}


// ===== COMPILED SASS (sm_100) =====

	.target	sm_100

	.elftype	@"ET_EXEC"


//--------------------- .note.nv.tkinfo           --------------------------
	.section	.note.nv.tkinfo,"",@"SHT_NOTE"
	.sectionflags	@"SHF_NOTE_NV_TKINFO"
	.tkinfo
        /*0018*/ 	.word	0x00000002
        /*0030*/ 	.string	""
        /*0030*/ 	.string	"ptxas"
        /*0030*/ 	.string	"Cuda compilation tools, release 13.0, V13.0.88"
        /*0030*/ 	.string	"Build cuda_13.0.r13.0/compiler.36424714_0"
        /*0030*/ 	.string	"-arch sm_100 -m 64 "



//--------------------- .note.nv.cuinfo           --------------------------
	.section	.note.nv.cuinfo,"",@"SHT_NOTE"
	.sectionflags	@"SHF_NOTE_NV_CUINFO"
        /*0018*/ 	.short	0x0002
        /*001a*/ 	.short	0x0064
        /*001c*/ 	.short	0x0082
	.zero		2


//--------------------- .nv.info                  --------------------------
	.section	.nv.info,"",@"SHT_CUDA_INFO"
	.align	4


	//----- nvinfo : EIATTR_REGCOUNT
	.align		4
        /*0000*/ 	.byte	0x04, 0x2f
        /*0002*/ 	.short	(.L_1 - .L_0)
	.align		4
.L_0:
        /*0004*/ 	.word	index@(_Z7bitonicP4Dataiiii)
        /*0008*/ 	.word	0x00000012


	//----- nvinfo : EIATTR_FRAME_SIZE
	.align		4
.L_1:
        /*000c*/ 	.byte	0x04, 0x11
        /*000e*/ 	.short	(.L_3 - .L_2)
	.align		4
.L_2:
        /*0010*/ 	.word	index@(_Z7bitonicP4Dataiiii)
        /*0014*/ 	.word	0x00000000


	//----- nvinfo : EIATTR_REGCOUNT
	.align		4
.L_3:
        /*0018*/ 	.byte	0x04, 0x2f
        /*001a*/ 	.short	(.L_5 - .L_4)
	.align		4
.L_4:
        /*001c*/ 	.word	index@(_Z12bitonicSmallP4Dataii)
        /*0020*/ 	.word	0x00000014


	//----- nvinfo : EIATTR_FRAME_SIZE
	.align		4
.L_5:
        /*0024*/ 	.byte	0x04, 0x11
        /*0026*/ 	.short	(.L_7 - .L_6)
	.align		4
.L_6:
        /*0028*/ 	.word	index@(_Z12bitonicSmallP4Dataii)
        /*002c*/ 	.word	0x00000000


	//----- nvinfo : EIATTR_REGCOUNT
	.align		4
.L_7:
        /*0030*/ 	.byte	0x04, 0x2f
        /*0032*/ 	.short	(.L_9 - .L_8)
	.align		4
.L_8:
        /*0034*/ 	.word	index@(_Z4scanP4DataiiPf)
        /*0038*/ 	.word	0x0000001d


	//----- nvinfo : EIATTR_FRAME_SIZE
	.align		4
.L_9:
        /*003c*/ 	.byte	0x04, 0x11
        /*003e*/ 	.short	(.L_11 - .L_10)
	.align		4
.L_10:
        /*0040*/ 	.word	index@(_Z4scanP4DataiiPf)
        /*0044*/ 	.word	0x00000000


	//----- nvinfo : EIATTR_MIN_STACK_SIZE
	.align		4
.L_11:
        /*0048*/ 	.byte	0x04, 0x12
        /*004a*/ 	.short	(.L_13 - .L_12)
	.align		4
.L_12:
        /*004c*/ 	.word	index@(_Z4scanP4DataiiPf)
        /*0050*/ 	.word	0x00000000


	//----- nvinfo : EIATTR_MIN_STACK_SIZE
	.align		4
.L_13:
        /*0054*/ 	.byte	0x04, 0x12
        /*0056*/ 	.short	(.L_15 - .L_14)
	.align		4
.L_14:
        /*0058*/ 	.word	index@(_Z12bitonicSmallP4Dataii)
        /*005c*/ 	.word	0x00000000


	//----- nvinfo : EIATTR_MIN_STACK_SIZE
	.align		4
.L_15:
        /*0060*/ 	.byte	0x04, 0x12
        /*0062*/ 	.short	(.L_17 - .L_16)
	.align		4
.L_16:
        /*0064*/ 	.word	index@(_Z7bitonicP4Dataiiii)
        /*0068*/ 	.word	0x00000000
.L_17:


//--------------------- .nv.compat                --------------------------
	.section	.nv.compat,"",@"SHT_CUDA_COMPAT_INFO"
	.align	4
        /*0000*/ 	.byte	0x02, 0x09, 0x00, 0x00, 0x02, 0x02, 0x01, 0x00, 0x02, 0x05, 0x05, 0x00, 0x03, 0x07, 0x01, 0x01
        /*0010*/ 	.byte	0x02, 0x03, 0x00, 0x00, 0x02, 0x06, 0x01, 0x00, 0x04, 0x0b, 0x08, 0x00, 0x09, 0x00, 0x00, 0x00
        /*0020*/ 	.byte	0x00, 0x00, 0x00, 0x00


//--------------------- .nv.info._Z4scanP4DataiiPf --------------------------
	.section	.nv.info._Z4scanP4DataiiPf,"",@"SHT_CUDA_INFO"
	.sectionflags	@""
	.align	4


	//----- nvinfo : EIATTR_CUDA_API_VERSION
	.align		4
        /*0000*/ 	.byte	0x04, 0x37
        /*0002*/ 	.short	(.L_19 - .L_18)
.L_18:
        /*0004*/ 	.word	0x00000082


	//----- nvinfo : EIATTR_KPARAM_INFO
	.align		4
.L_19:
        /*0008*/ 	.byte	0x04, 0x17
        /*000a*/ 	.short	(.L_21 - .L_20)
.L_20:
        /*000c*/ 	.word	0x00000000
        /*0010*/ 	.short	0x0003
        /*0012*/ 	.short	0x0010
        /*0014*/ 	.byte	0x00, 0xf5, 0x21, 0x00


	//----- nvinfo : EIATTR_KPARAM_INFO
	.align		4
.L_21:
        /*0018*/ 	.byte	0x04, 0x17
        /*001a*/ 	.short	(.L_23 - .L_22)
.L_22:
        /*001c*/ 	.word	0x00000000
        /*0020*/ 	.short	0x0002
        /*0022*/ 	.short	0x000c
        /*0024*/ 	.byte	0x00, 0xf0, 0x11, 0x00


	//----- nvinfo : EIATTR_KPARAM_INFO
	.align		4
.L_23:
        /*0028*/ 	.byte	0x04, 0x17
        /*002a*/ 	.short	(.L_25 - .L_24)
.L_24:
        /*002c*/ 	.word	0x00000000
        /*0030*/ 	.short	0x0001
        /*0032*/ 	.short	0x0008
        /*0034*/ 	.byte	0x00, 0xf0, 0x11, 0x00


	//----- nvinfo : EIATTR_KPARAM_INFO
	.align		4
.L_25:
        /*0038*/ 	.byte	0x04, 0x17
        /*003a*/ 	.short	(.L_27 - .L_26)
.L_26:
        /*003c*/ 	.word	0x00000000
        /*0040*/ 	.short	0x0000
        /*0042*/ 	.short	0x0000
        /*0044*/ 	.byte	0x00, 0xf5, 0x21, 0x00


	//----- nvinfo : EIATTR_SPARSE_MMA_MASK
	.align		4
.L_27:
        /*0048*/ 	.byte	0x03, 0x50
        /*004a*/ 	.short	0x0000


	//----- nvinfo : EIATTR_MAXREG_COUNT
	.align		4
        /*004c*/ 	.byte	0x03, 0x1b
        /*004e*/ 	.short	0x00ff


	//----- nvinfo : EIATTR_NUM_BARRIERS
	.align		4
        /*0050*/ 	.byte	0x02, 0x4c
        /*0052*/ 	.byte	0x01
	.zero		1


	//----- nvinfo : EIATTR_MERCURY_ISA_VERSION
	.align		4
        /*0054*/ 	.byte	0x03, 0x5f
        /*0056*/ 	.short	0x0101


	//----- nvinfo : EIATTR_VRC_CTA_INIT_COUNT
	.align		4
        /*0058*/ 	.byte	0x02, 0x4a
	.zero		1
	.zero		1


	//----- nvinfo : EIATTR_EXIT_INSTR_OFFSETS
	.align		4
        /*005c*/ 	.byte	0x04, 0x1c
        /*005e*/ 	.short	(.L_29 - .L_28)


	//   ....[0]....
.L_28:
        /*0060*/ 	.word	0x00000060


	//   ....[1]....
        /*0064*/ 	.word	0x00000950


	//----- nvinfo : EIATTR_CBANK_PARAM_SIZE
	.align		4
.L_29:
        /*0068*/ 	.byte	0x03, 0x19
        /*006a*/ 	.short	0x0018


	//----- nvinfo : EIATTR_PARAM_CBANK
	.align		4
        /*006c*/ 	.byte	0x04, 0x0a
        /*006e*/ 	.short	(.L_31 - .L_30)
	.align		4
.L_30:
        /*0070*/ 	.word	index@(.nv.constant0._Z4scanP4DataiiPf)
        /*0074*/ 	.short	0x0380
        /*0076*/ 	.short	0x0018


	//----- nvinfo : EIATTR_SW_WAR
	.align		4
.L_31:
        /*0078*/ 	.byte	0x04, 0x36
        /*007a*/ 	.short	(.L_33 - .L_32)
.L_32:
        /*007c*/ 	.word	0x00000008
.L_33:


//--------------------- .nv.info._Z12bitonicSmallP4Dataii --------------------------
	.section	.nv.info._Z12bitonicSmallP4Dataii,"",@"SHT_CUDA_INFO"
	.sectionflags	@""
	.align	4


	//----- nvinfo : EIATTR_CUDA_API_VERSION
	.align		4
        /*0000*/ 	.byte	0x04, 0x37
        /*0002*/ 	.short	(.L_35 - .L_34)
.L_34:
        /*0004*/ 	.word	0x00000082


	//----- nvinfo : EIATTR_KPARAM_INFO
	.align		4
.L_35:
        /*0008*/ 	.byte	0x04, 0x17
        /*000a*/ 	.short	(.L_37 - .L_36)
.L_36:
        /*000c*/ 	.word	0x00000000
        /*0010*/ 	.short	0x0002
        /*0012*/ 	.short	0x000c
        /*0014*/ 	.byte	0x00, 0xf0, 0x11, 0x00


	//----- nvinfo : EIATTR_KPARAM_INFO
	.align		4
.L_37:
        /*0018*/ 	.byte	0x04, 0x17
        /*001a*/ 	.short	(.L_39 - .L_38)
.L_38:
        /*001c*/ 	.word	0x00000000
        /*0020*/ 	.short	0x0001
        /*0022*/ 	.short	0x0008
        /*0024*/ 	.byte	0x00, 0xf0, 0x11, 0x00


	//----- nvinfo : EIATTR_KPARAM_INFO
	.align		4
.L_39:
        /*0028*/ 	.byte	0x04, 0x17
        /*002a*/ 	.short	(.L_41 - .L_40)
.L_40:
        /*002c*/ 	.word	0x00000000
        /*0030*/ 	.short	0x0000
        /*0032*/ 	.short	0x0000
        /*0034*/ 	.byte	0x00, 0xf5, 0x21, 0x00


	//----- nvinfo : EIATTR_SPARSE_MMA_MASK
	.align		4
.L_41:
        /*0038*/ 	.byte	0x03, 0x50
        /*003a*/ 	.short	0x0000


	//----- nvinfo : EIATTR_MAXREG_COUNT
	.align		4
        /*003c*/ 	.byte	0x03, 0x1b
        /*003e*/ 	.short	0x00ff


	//----- nvinfo : EIATTR_NUM_BARRIERS
	.align		4
        /*0040*/ 	.byte	0x02, 0x4c
        /*0042*/ 	.byte	0x01
	.zero		1


	//----- nvinfo : EIATTR_MERCURY_ISA_VERSION
	.align		4
        /*0044*/ 	.byte	0x03, 0x5f
        /*0046*/ 	.short	0x0101


	//----- nvinfo : EIATTR_VRC_CTA_INIT_COUNT
	.align		4
        /*0048*/ 	.byte	0x02, 0x4a
	.zero		1
	.zero		1


	//----- nvinfo : EIATTR_EXIT_INSTR_OFFSETS
	.align		4
        /*004c*/ 	.byte	0x04, 0x1c
        /*004e*/ 	.short	(.L_43 - .L_42)


	//   ....[0]....
.L_42:
        /*0050*/ 	.word	0x00000090


	//   ....[1]....
        /*0054*/ 	.word	0x000003a0


	//----- nvinfo : EIATTR_CRS_STACK_SIZE
	.align		4
.L_43:
        /*0058*/ 	.byte	0x04, 0x1e
        /*005a*/ 	.short	(.L_45 - .L_44)
.L_44:
        /*005c*/ 	.word	0x00000000


	//----- nvinfo : EIATTR_CBANK_PARAM_SIZE
	.align		4
.L_45:
        /*0060*/ 	.byte	0x03, 0x19
        /*0062*/ 	.short	0x0010


	//----- nvinfo : EIATTR_PARAM_CBANK
	.align		4
        /*0064*/ 	.byte	0x04, 0x0a
        /*0066*/ 	.short	(.L_47 - .L_46)
	.align		4
.L_46:
        /*0068*/ 	.word	index@(.nv.constant0._Z12bitonicSmallP4Dataii)
        /*006c*/ 	.short	0x0380
        /*006e*/ 	.short	0x0010


	//----- nvinfo : EIATTR_SW_WAR
	.align		4
.L_47:
        /*0070*/ 	.byte	0x04, 0x36
        /*0072*/ 	.short	(.L_49 - .L_48)
.L_48:
        /*0074*/ 	.word	0x00000008
.L_49:


//--------------------- .nv.info._Z7bitonicP4Dataiiii --------------------------
	.section	.nv.info._Z7bitonicP4Dataiiii,"",@"SHT_CUDA_INFO"
	.sectionflags	@""
	.align	4


	//----- nvinfo : EIATTR_CUDA_API_VERSION
	.align		4
        /*0000*/ 	.byte	0x04, 0x37
        /*0002*/ 	.short	(.L_51 - .L_50)
.L_50:
        /*0004*/ 	.word	0x00000082


	//----- nvinfo : EIATTR_KPARAM_INFO
	.align		4
.L_51:
        /*0008*/ 	.byte	0x04, 0x17
        /*000a*/ 	.short	(.L_53 - .L_52)
.L_52:
        /*000c*/ 	.word	0x00000000
        /*0010*/ 	.short	0x0004
        /*0012*/ 	.short	0x0014
        /*0014*/ 	.byte	0x00, 0xf0, 0x11, 0x00


	//----- nvinfo : EIATTR_KPARAM_INFO
	.align		4
.L_53:
        /*0018*/ 	.byte	0x04, 0x17
        /*001a*/ 	.short	(.L_55 - .L_54)
.L_54:
        /*001c*/ 	.word	0x00000000
        /*0020*/ 	.short	0x0003
        /*0022*/ 	.short	0x0010
        /*0024*/ 	.byte	0x00, 0xf0, 0x11, 0x00


	//----- nvinfo : EIATTR_KPARAM_INFO
	.align		4
.L_55:
        /*0028*/ 	.byte	0x04, 0x17
        /*002a*/ 	.short	(.L_57 - .L_56)
.L_56:
        /*002c*/ 	.word	0x00000000
        /*0030*/ 	.short	0x0002
        /*0032*/ 	.short	0x000c
        /*0034*/ 	.byte	0x00, 0xf0, 0x11, 0x00


	//----- nvinfo : EIATTR_KPARAM_INFO
	.align		4
.L_57:
        /*0038*/ 	.byte	0x04, 0x17
        /*003a*/ 	.short	(.L_59 - .L_58)
.L_58:
        /*003c*/ 	.word	0x00000000
        /*0040*/ 	.short	0x0001
        /*0042*/ 	.short	0x0008
        /*0044*/ 	.byte	0x00, 0xf0, 0x11, 0x00


	//----- nvinfo : EIATTR_KPARAM_INFO
	.align		4
.L_59:
        /*0048*/ 	.byte	0x04, 0x17
        /*004a*/ 	.short	(.L_61 - .L_60)
.L_60:
        /*004c*/ 	.word	0x00000000
        /*0050*/ 	.short	0x0000
        /*0052*/ 	.short	0x0000
        /*0054*/ 	.byte	0x00, 0xf5, 0x21, 0x00


	//----- nvinfo : EIATTR_SPARSE_MMA_MASK
	.align		4
.L_61:
        /*0058*/ 	.byte	0x03, 0x50
        /*005a*/ 	.short	0x0000


	//----- nvinfo : EIATTR_MAXREG_COUNT
	.align		4
        /*005c*/ 	.byte	0x03, 0x1b
        /*005e*/ 	.short	0x00ff


	//----- nvinfo : EIATTR_MERCURY_ISA_VERSION
	.align		4
        /*0060*/ 	.byte	0x03, 0x5f
        /*0062*/ 	.short	0x0101


	//----- nvinfo : EIATTR_VRC_CTA_INIT_COUNT
	.align		4
        /*0064*/ 	.byte	0x02, 0x4a
	.zero		1
	.zero		1


	//----- nvinfo : EIATTR_EXIT_INSTR_OFFSETS
	.align		4
        /*0068*/ 	.byte	0x04, 0x1c
        /*006a*/ 	.short	(.L_63 - .L_62)


	//   ....[0]....
.L_62:
        /*006c*/ 	.word	0x00000060


	//   ....[1]....
        /*0070*/ 	.word	0x000000a0


	//   ....[2]....
        /*0074*/ 	.word	0x00000150


	//   ....[3]....
        /*0078*/ 	.word	0x00000200


	//   ....[4]....
        /*007c*/ 	.word	0x00000270


	//   ....[5]....
        /*0080*/ 	.word	0x00000320


	//----- nvinfo : EIATTR_CRS_STACK_SIZE
	.align		4
.L_63:
        /*0084*/ 	.byte	0x04, 0x1e
        /*0086*/ 	.short	(.L_65 - .L_64)
.L_64:
        /*0088*/ 	.word	0x00000000


	//----- nvinfo : EIATTR_CBANK_PARAM_SIZE
	.align		4
.L_65:
        /*008c*/ 	.byte	0x03, 0x19
        /*008e*/ 	.short	0x0018


	//----- nvinfo : EIATTR_PARAM_CBANK
	.align		4
        /*0090*/ 	.byte	0x04, 0x0a
        /*0092*/ 	.short	(.L_67 - .L_66)
	.align		4
.L_66:
        /*0094*/ 	.word	index@(.nv.constant0._Z7bitonicP4Dataiiii)
        /*0098*/ 	.short	0x0380
        /*009a*/ 	.short	0x0018


	//----- nvinfo : EIATTR_SW_WAR
	.align		4
.L_67:
        /*009c*/ 	.byte	0x04, 0x36
        /*009e*/ 	.short	(.L_69 - .L_68)
.L_68:
        /*00a0*/ 	.word	0x00000008
.L_69:


//--------------------- .nv.callgraph             --------------------------
	.section	.nv.callgraph,"",@"SHT_CUDA_CALLGRAPH"
	.align	4
	.sectionentsize	8
	.align		4
        /*0000*/ 	.word	0x00000000
	.align		4
        /*0004*/ 	.word	0xffffffff
	.align		4
        /*0008*/ 	.word	0x00000000
	.align		4
        /*000c*/ 	.word	0xfffffffe
	.align		4
        /*0010*/ 	.word	0x00000000
	.align		4
        /*0014*/ 	.word	0xfffffffd
	.align		4
        /*0018*/ 	.word	0x00000000
	.align		4
        /*001c*/ 	.word	0xfffffffc


//--------------------- .text._Z4scanP4DataiiPf   --------------------------
	.section	.text._Z4scanP4DataiiPf,"ax",@progbits
	.align	128
        .global         _Z4scanP4DataiiPf
        .type           _Z4scanP4DataiiPf,@function
        .size           _Z4scanP4DataiiPf,(.L_x_17 - _Z4scanP4DataiiPf)
        .other          _Z4scanP4DataiiPf,@"STO_CUDA_ENTRY STV_DEFAULT"
_Z4scanP4DataiiPf:
.text._Z4scanP4DataiiPf:
[----:B------:R-:W-:Y:S01]  /*0000*/  LDC R1, c[0x0][0x37c] ;  /* 0x0000df00ff017b82 */ /* 0x000fe20000000800 */
[----:B------:R-:W0:Y:S07]  /*0010*/  S2R R9, SR_TID.X ;  /* 0x0000000000097919 */ /* 0x000e2e0000002100 */
[----:B------:R-:W0:Y:S01]  /*0020*/  LDC.64 R2, c[0x0][0x388] ;  /* 0x0000e200ff027b82 */ /* 0x000e220000000a00 */
[----:B------:R-:W0:Y:S02]  /*0030*/  LDCU UR8, c[0x0][0x360] ;  /* 0x00006c00ff0877ac */ /* 0x000e240008000800 */
[----:B0-----:R-:W-:-:S05]  /*0040*/  IMAD R0, R2, UR8, R9 ;  /* 0x0000000802007c24 */ /* 0x001fca000f8e0209 */
[----:B------:R-:W-:-:S13]  /*0050*/  ISETP.GE.AND P0, PT, R0, R3, PT ;  /* 0x000000030000720c */ /* 0x000fda0003f06270 */
[----:B------:R-:W-:Y:S05]  /*0060*/  @P0 EXIT ;  /* 0x000000000000094d */ /* 0x000fea0003800000 */
[----:B------:R-:W0:Y:S01]  /*0070*/  LDC.64 R2, c[0x0][0x380] ;  /* 0x0000e000ff027b82 */ /* 0x000e220000000a00 */
[----:B------:R-:W1:Y:S01]  /*0080*/  LDCU.64 UR6, c[0x0][0x358] ;  /* 0x00006b00ff0677ac */ /* 0x000e620008000a00 */
[----:B0-----:R-:W-:-:S05]  /*0090*/  IMAD.WIDE R2, R0, 0xc, R2 ;  /* 0x0000000c00027825 */ /* 0x001fca00078e0202 */
[----:B-1----:R-:W2:Y:S01]  /*00a0*/  LDG.E R5, desc[UR6][R2.64+0x4] ;  /* 0x0000040602057981 */ /* 0x002ea2000c1e1900 */
[----:B------:R-:W0:Y:S01]  /*00b0*/  S2UR UR5, SR_CgaCtaId ;  /* 0x00000000000579c3 */ /* 0x000e220000008800 */
[----:B------:R-:W-:Y:S01]  /*00c0*/  ISETP.NE.AND P1, PT, R9, 0x3ff, PT ;  /* 0x000003ff0900780c */ /* 0x000fe20003f25270 */
[----:B------:R-:W-:Y:S01]  /*00d0*/  UMOV UR4, 0x400 ;  /* 0x0000040000047882 */ /* 0x000fe20000000000 */
[----:B------:R-:W-:-:S11]  /*00e0*/  UISETP.GE.U32.AND UP0, UPT, UR8, 0x2, UPT ;  /* 0x000000020800788c */ /* 0x000fd6000bf06070 */
[----:B------:R-:W1:Y:S01]  /*00f0*/  @!P1 S2R R7, SR_CgaCtaId ;  /* 0x0000000000079919 */ /* 0x000e620000008800 */
[----:B------:R-:W-:Y:S01]  /*0100*/  @!P1 MOV R4, 0x400 ;  /* 0x0000040000049802 */ /* 0x000fe20000000f00 */
[----:B0-----:R-:W-:-:S06]  /*0110*/  ULEA UR4, UR5, UR4, 0x18 ;  /* 0x0000000405047291 */ /* 0x001fcc000f8ec0ff */
[----:B------:R-:W-:Y:S02]  /*0120*/  LEA R0, R9, UR4, 0x2 ;  /* 0x0000000409007c11 */ /* 0x000fe4000f8e10ff */
[----:B-1----:R-:W-:-:S03]  /*0130*/  @!P1 LEA R6, R7, R4, 0x18 ;  /* 0x0000000407069211 */ /* 0x002fc600078ec0ff */
[----:B--2---:R0:W-:Y:S01]  /*0140*/  STS [R0], R5 ;  /* 0x0000000500007388 */ /* 0x0041e20000000800 */
[----:B------:R-:W-:Y:S05]  /*0150*/  BRA.U !UP0, `(.L_x_0) ;  /* 0x0000000108387547 */ /* 0x000fea000b800000 */
[----:B------:R-:W-:-:S05]  /*0160*/  UMOV UR5, 0x1 ;  /* 0x0000000100057882 */ /* 0x000fca0000000000 */
.L_x_1:
[----:B------:R-:W-:Y:S01]  /*0170*/  BAR.SYNC.DEFER_BLOCKING 0x0 ;  /* 0x0000000000007b1d */ /* 0x000fe20000010000 */
[----:B------:R-:W-:Y:S01]  /*0180*/  ISETP.GE.U32.AND P0, PT, R9, UR5, PT ;  /* 0x0000000509007c0c */ /* 0x000fe2000bf06070 */
[----:B------:R-:W-:-:S12]  /*0190*/  HFMA2 R4, -RZ, RZ, 0, 0 ;  /* 0x00000000ff047431 */ /* 0x000fd800000001ff */
[----:B0-----:R-:W-:Y:S01]  /*01a0*/  @P0 IADD3 R5, PT, PT, R9, -UR5, RZ ;  /* 0x8000000509050c10 */ /* 0x001fe2000fffe0ff */
[----:B------:R-:W-:-:S03]  /*01b0*/  USHF.L.U32 UR5, UR5, 0x1, URZ ;  /* 0x0000000105057899 */ /* 0x000fc600080006ff */
[----:B------:R-:W-:Y:S01]  /*01c0*/  @P0 LEA R5, R5, UR4, 0x2 ;  /* 0x0000000405050c11 */ /* 0x000fe2000f8e10ff */
[----:B------:R-:W-:-:S04]  /*01d0*/  UISETP.GE.U32.AND UP0, UPT, UR5, UR8, UPT ;  /* 0x000000080500728c */ /* 0x000fc8000bf06070 */
[----:B------:R-:W-:Y:S01]  /*01e0*/  @P0 LDS R4, [R5] ;  /* 0x0000000005040984 */ /* 0x000fe20000000800 */
[----:B------:R-:W-:Y:S06]  /*01f0*/  BAR.SYNC.DEFER_BLOCKING 0x0 ;  /* 0x0000000000007b1d */ /* 0x000fec0000010000 */
[----:B-1----:R-:W0:Y:S02]  /*0200*/  LDS R7, [R0] ;  /* 0x0000000000077984 */ /* 0x002e240000000800 */
[----:B0-----:R-:W-:-:S05]  /*0210*/  FADD R7, R7, R4 ;  /* 0x0000000407077221 */ /* 0x001fca0000000000 */
[----:B------:R1:W-:Y:S01]  /*0220*/  STS [R0], R7 ;  /* 0x0000000700007388 */ /* 0x0003e20000000800 */
[----:B------:R-:W-:Y:S05]  /*0230*/  BRA.U !UP0, `(.L_x_1) ;  /* 0xfffffffd08cc7547 */ /* 0x000fea000b83ffff */
.L_x_0:
[----:B------:R-:W2:Y:S01]  /*0240*/  @!P1 LDS R9, [R6+0xffc] ;  /* 0x000ffc0006099984 */ /* 0x000ea20000000800 */
[----:B------:R-:W3:Y:S08]  /*0250*/  LDC R8, c[0x0][0x388] ;  /* 0x0000e200ff087b82 */ /* 0x000ef00000000800 */
[----:B0-----:R-:W0:Y:S01]  /*0260*/  @!P1 LDC.64 R4, c[0x0][0x390] ;  /* 0x0000e400ff049b82 */ /* 0x001e220000000a00 */
[C---:B---3--:R-:W-:Y:S01]  /*0270*/  ISETP.GE.AND P0, PT, R8.reuse, 0x1, PT ;  /* 0x000000010800780c */ /* 0x048fe20003f06270 */
[----:B0-----:R-:W-:-:S05]  /*0280*/  @!P1 IMAD.WIDE R4, R8, 0x4, R4 ;  /* 0x0000000408049825 */ /* 0x001fca00078e0204 */
[----:B--2---:R0:W-:Y:S01]  /*0290*/  @!P1 STG.E desc[UR6][R4.64], R9 ;  /* 0x0000000904009986 */ /* 0x0041e2000c101906 */
[----:B------:R-:W-:Y:S06]  /*02a0*/  BAR.SYNC.DEFER_BLOCKING 0x0 ;  /* 0x0000000000007b1d */ /* 0x000fec0000010000 */
[----:B-1----:R0:W1:Y:S01]  /*02b0*/  LDS R7, [R0] ;  /* 0x0000000000077984 */ /* 0x0020620000000800 */
[----:B------:R-:W-:Y:S05]  /*02c0*/  @!P0 BRA `(.L_x_2) ;  /* 0x00000004009c8947 */ /* 0x000fea0003800000 */
[C---:B------:R-:W-:Y:S02]  /*02d0*/  ISETP.GE.U32.AND P1, PT, R8.reuse, 0x10, PT ;  /* 0x000000100800780c */ /* 0x040fe40003f26070 */
[----:B------:R-:W-:Y:S02]  /*02e0*/  LOP3.LUT R23, R8, 0xf, RZ, 0xc0, !PT ;  /* 0x0000000f08177812 */ /* 0x000fe400078ec0ff */
[----:B------:R-:W-:Y:S02]  /*02f0*/  MOV R6, RZ ;  /* 0x000000ff00067202 */ /* 0x000fe40000000f00 */
[----:B------:R-:W-:-:S07]  /*0300*/  ISETP.NE.AND P0, PT, R23, RZ, PT ;  /* 0x000000ff1700720c */ /* 0x000fce0003f05270 */
[----:B------:R-:W-:Y:S06]  /*0310*/  @!P1 BRA `(.L_x_3) ;  /* 0x0000000000b09947 */ /* 0x000fec0003800000 */
[----:B------:R-:W2:Y:S01]  /*0320*/  LDCU.64 UR4, c[0x0][0x390] ;  /* 0x00007200ff0477ac */ /* 0x000ea20008000a00 */
[----:B------:R-:W-:-:S04]  /*0330*/  LOP3.LUT R6, R8, 0x7ffffff0, RZ, 0xc0, !PT ;  /* 0x7ffffff008067812 */ /* 0x000fc800078ec0ff */
[----:B------:R-:W-:Y:S01]  /*0340*/  IADD3 R25, PT, PT, -R6, RZ, RZ ;  /* 0x000000ff06197210 */ /* 0x000fe20007ffe1ff */
[----:B--2---:R-:W-:-:S04]  /*0350*/  UIADD3 UR4, UP0, UPT, UR4, 0x20, URZ ;  /* 0x0000002004047890 */ /* 0x004fc8000ff1e0ff */
[----:B------:R-:W-:Y:S02]  /*0360*/  UIADD3.X UR5, UPT, UPT, URZ, UR5, URZ, UP0, !UPT ;  /* 0x00000005ff057290 */ /* 0x000fe400087fe4ff */
[----:B0-----:R-:W-:-:S04]  /*0370*/  MOV R4, UR4 ;  /* 0x0000000400047c02 */ /* 0x001fc80008000f00 */
[----:B------:R-:W-:-:S07]  /*0380*/  MOV R5, UR5 ;  /* 0x0000000500057c02 */ /* 0x000fce0008000f00 */
.L_x_4:
[----:B------:R-:W1:Y:S04]  /*0390*/  LDG.E R22, desc[UR6][R4.64+-0x20] ;  /* 0xffffe00604167981 */ /* 0x000e68000c1e1900 */
[----:B------:R-:W2:Y:S04]  /*03a0*/  LDG.E R21, desc[UR6][R4.64+-0x1c] ;  /* 0xffffe40604157981 */ /* 0x000ea8000c1e1900 */
[----:B------:R-:W3:Y:S04]  /*03b0*/  LDG.E R24, desc[UR6][R4.64+-0x18] ;  /* 0xffffe80604187981 */ /* 0x000ee8000c1e1900 */
[----:B------:R-:W4:Y:S04]  /*03c0*/  LDG.E R26, desc[UR6][R4.64+-0x14] ;  /* 0xffffec06041a7981 */ /* 0x000f28000c1e1900 */
[----:B------:R-:W5:Y:S04]  /*03d0*/  LDG.E R20, desc[UR6][R4.64+-0x10] ;  /* 0xfffff00604147981 */ /* 0x000f68000c1e1900 */
        /* <DEDUP_REMOVED lines=10> */
[----:B------:R0:W5:Y:S01]  /*0480*/  LDG.E R9, desc[UR6][R4.64+0x1c] ;  /* 0x00001c0604097981 */ /* 0x000162000c1e1900 */
[----:B------:R-:W-:-:S04]  /*0490*/  IADD3 R25, PT, PT, R25, 0x10, RZ ;  /* 0x0000001019197810 */ /* 0x000fc80007ffe0ff */
[----:B------:R-:W-:Y:S02]  /*04a0*/  ISETP.NE.AND P1, PT, R25, RZ, PT ;  /* 0x000000ff1900720c */ /* 0x000fe40003f25270 */
[----:B0-----:R-:W-:-:S04]  /*04b0*/  IADD3 R4, P2, PT, R4, 0x40, RZ ;  /* 0x0000004004047810 */ /* 0x001fc80007f5e0ff */
[----:B------:R-:W-:Y:S01]  /*04c0*/  IADD3.X R5, PT, PT, RZ, R5, RZ, P2, !PT ;  /* 0x00000005ff057210 */ /* 0x000fe200017fe4ff */
[----:B-1----:R-:W-:-:S04]  /*04d0*/  FADD R22, R22, R7 ;  /* 0x0000000716167221 */ /* 0x002fc80000000000 */
[----:B--2---:R-:W-:-:S04]  /*04e0*/  FADD R21, R22, R21 ;  /* 0x0000001516157221 */ /* 0x004fc80000000000 */
[----:B---3--:R-:W-:-:S04]  /*04f0*/  FADD R21, R21, R24 ;  /* 0x0000001815157221 */ /* 0x008fc80000000000 */
[----:B----4-:R-:W-:-:S04]  /*0500*/  FADD R21, R21, R26 ;  /* 0x0000001a15157221 */ /* 0x010fc80000000000 */
[----:B-----5:R-:W-:-:S04]  /*0510*/  FADD R20, R21, R20 ;  /* 0x0000001415147221 */ /* 0x020fc80000000000 */
[----:B------:R-:W-:-:S04]  /*0520*/  FADD R19, R20, R19 ;  /* 0x0000001314137221 */ /* 0x000fc80000000000 */
        /* <DEDUP_REMOVED lines=9> */
[----:B------:R-:W-:Y:S01]  /*05c0*/  FADD R7, R10, R9 ;  /* 0x000000090a077221 */ /* 0x000fe20000000000 */
[----:B------:R-:W-:Y:S06]  /*05d0*/  @P1 BRA `(.L_x_4) ;  /* 0xfffffffc006c1947 */ /* 0x000fec000383ffff */
.L_x_3:
[----:B------:R-:W-:Y:S05]  /*05e0*/  @!P0 BRA `(.L_x_5) ;  /* 0x0000000000d08947 */ /* 0x000fea0003800000 */
[----:B------:R-:W-:Y:S02]  /*05f0*/  ISETP.GE.U32.AND P0, PT, R23, 0x8, PT ;  /* 0x000000081700780c */ /* 0x000fe40003f06070 */
[----:B------:R-:W-:-:S04]  /*0600*/  LOP3.LUT R11, R8, 0x7, RZ, 0xc0, !PT ;  /* 0x00000007080b7812 */ /* 0x000fc800078ec0ff */
[----:B------:R-:W-:-:S07]  /*0610*/  ISETP.NE.AND P1, PT, R11, RZ, PT ;  /* 0x000000ff0b00720c */ /* 0x000fce0003f25270 */
[----:B------:R-:W-:Y:S06]  /*0620*/  @!P0 BRA `(.L_x_6) ;  /* 0x00000000004c8947 */ /* 0x000fec0003800000 */
[----:B0-----:R-:W0:Y:S02]  /*0630*/  LDC.64 R4, c[0x0][0x390] ;  /* 0x0000e400ff047b82 */ /* 0x001e240000000a00 */
[----:B0-----:R-:W-:-:S05]  /*0640*/  IMAD.WIDE.U32 R4, R6, 0x4, R4 ;  /* 0x0000000406047825 */ /* 0x001fca00078e0004 */
[----:B------:R-:W1:Y:S04]  /*0650*/  LDG.E R10, desc[UR6][R4.64] ;  /* 0x00000006040a7981 */ /* 0x000e68000c1e1900 */
[----:B------:R-:W2:Y:S04]  /*0660*/  LDG.E R9, desc[UR6][R4.64+0x4] ;  /* 0x0000040604097981 */ /* 0x000ea8000c1e1900 */
[----:B------:R-:W3:Y:S04]  /*0670*/  LDG.E R12, desc[UR6][R4.64+0x8] ;  /* 0x00000806040c7981 */ /* 0x000ee8000c1e1900 */
[----:B------:R-:W4:Y:S04]  /*0680*/  LDG.E R14, desc[UR6][R4.64+0xc] ;  /* 0x00000c06040e7981 */ /* 0x000f28000c1e1900 */
[----:B------:R-:W5:Y:S04]  /*0690*/  LDG.E R16, desc[UR6][R4.64+0x10] ;  /* 0x0000100604107981 */ /* 0x000f68000c1e1900 */
[----:B------:R-:W5:Y:S04]  /*06a0*/  LDG.E R18, desc[UR6][R4.64+0x14] ;  /* 0x0000140604127981 */ /* 0x000f68000c1e1900 */
[----:B------:R-:W5:Y:S04]  /*06b0*/  LDG.E R20, desc[UR6][R4.64+0x18] ;  /* 0x0000180604147981 */ /* 0x000f68000c1e1900 */
[----:B------:R-:W5:Y:S01]  /*06c0*/  LDG.E R22, desc[UR6][R4.64+0x1c] ;  /* 0x00001c0604167981 */ /* 0x000f62000c1e1900 */
[----:B------:R-:W-:Y:S01]  /*06d0*/  IADD3 R6, PT, PT, R6, 0x8, RZ ;  /* 0x0000000806067810 */ /* 0x000fe20007ffe0ff */
[----:B-1----:R-:W-:-:S04]  /*06e0*/  FADD R10, R7, R10 ;  /* 0x0000000a070a7221 */ /* 0x002fc80000000000 */
[----:B--2---:R-:W-:-:S04]  /*06f0*/  FADD R9, R10, R9 ;  /* 0x000000090a097221 */ /* 0x004fc80000000000 */
[----:B---3--:R-:W-:-:S04]  /*0700*/  FADD R9, R9, R12 ;  /* 0x0000000c09097221 */ /* 0x008fc80000000000 */
[----:B----4-:R-:W-:-:S04]  /*0710*/  FADD R9, R9, R14 ;  /* 0x0000000e09097221 */ /* 0x010fc80000000000 */
[----:B-----5:R-:W-:-:S04]  /*0720*/  FADD R9, R9, R16 ;  /* 0x0000001009097221 */ /* 0x020fc80000000000 */
[----:B------:R-:W-:-:S04]  /*0730*/  FADD R9, R9, R18 ;  /* 0x0000001209097221 */ /* 0x000fc80000000000 */
[----:B------:R-:W-:-:S04]  /*0740*/  FADD R9, R9, R20 ;  /* 0x0000001409097221 */ /* 0x000fc80000000000 */
[----:B------:R-:W-:-:S07]  /*0750*/  FADD R7, R9, R22 ;  /* 0x0000001609077221 */ /* 0x000fce0000000000 */
.L_x_6:
        /* <DEDUP_REMOVED lines=10> */
[----:B------:R-:W4:Y:S01]  /*0800*/  LDG.E R14, desc[UR6][R4.64+0xc] ;  /* 0x00000c06040e7981 */ /* 0x000f22000c1e1900 */
[----:B------:R-:W-:Y:S01]  /*0810*/  IADD3 R6, PT, PT, R6, 0x4, RZ ;  /* 0x0000000406067810 */ /* 0x000fe20007ffe0ff */
[----:B-1----:R-:W-:-:S04]  /*0820*/  FADD R10, R7, R10 ;  /* 0x0000000a070a7221 */ /* 0x002fc80000000000 */
[----:B--2---:R-:W-:-:S04]  /*0830*/  FADD R9, R10, R9 ;  /* 0x000000090a097221 */ /* 0x004fc80000000000 */
[----:B---3--:R-:W-:-:S04]  /*0840*/  FADD R9, R9, R12 ;  /* 0x0000000c09097221 */ /* 0x008fc80000000000 */
[----:B----4-:R-:W-:-:S07]  /*0850*/  FADD R7, R9, R14 ;  /* 0x0000000e09077221 */ /* 0x010fce0000000000 */
.L_x_7:
[----:B------:R-:W-:Y:S05]  /*0860*/  @!P1 BRA `(.L_x_5) ;  /* 0x0000000000309947 */ /* 0x000fea0003800000 */
[----:B0-----:R-:W0:Y:S01]  /*0870*/  LDC.64 R4, c[0x0][0x390] ;  /* 0x0000e400ff047b82 */ /* 0x001e220000000a00 */
[----:B------:R-:W-:Y:S01]  /*0880*/  IADD3 R8, PT, PT, -R8, RZ, RZ ;  /* 0x000000ff08087210 */ /* 0x000fe20007ffe1ff */
[----:B0-----:R-:W-:-:S03]  /*0890*/  IMAD.WIDE.U32 R4, R6, 0x4, R4 ;  /* 0x0000000406047825 */ /* 0x001fc600078e0004 */
[----:B------:R-:W-:-:S07]  /*08a0*/  MOV R6, R4 ;  /* 0x0000000400067202 */ /* 0x000fce0000000f00 */
.L_x_8:
[----:B------:R-:W-:-:S06]  /*08b0*/  MOV R4, R6 ;  /* 0x0000000600047202 */ /* 0x000fcc0000000f00 */
[----:B------:R0:W1:Y:S01]  /*08c0*/  LDG.E R4, desc[UR6][R4.64] ;  /* 0x0000000604047981 */ /* 0x000062000c1e1900 */
[----:B------:R-:W-:Y:S02]  /*08d0*/  IADD3 R8, PT, PT, R8, 0x1, RZ ;  /* 0x0000000108087810 */ /* 0x000fe40007ffe0ff */
[----:B------:R-:W-:Y:S02]  /*08e0*/  IADD3 R6, P1, PT, R6, 0x4, RZ ;  /* 0x0000000406067810 */ /* 0x000fe40007f3e0ff */
[----:B------:R-:W-:Y:S02]  /*08f0*/  ISETP.NE.AND P0, PT, R8, RZ, PT ;  /* 0x000000ff0800720c */ /* 0x000fe40003f05270 */
[----:B0-----:R-:W-:Y:S01]  /*0900*/  IADD3.X R5, PT, PT, RZ, R5, RZ, P1, !PT ;  /* 0x00000005ff057210 */ /* 0x001fe20000ffe4ff */
[----:B-1----:R-:W-:-:S10]  /*0910*/  FADD R7, R4, R7 ;  /* 0x0000000704077221 */ /* 0x002fd40000000000 */
[----:B------:R-:W-:Y:S05]  /*0920*/  @P0 BRA `(.L_x_8) ;  /* 0xfffffffc00e00947 */ /* 0x000fea000383ffff */
.L_x_5:
[----:B-1----:R2:W-:Y:S02]  /*0930*/  STS [R0], R7 ;  /* 0x0000000700007388 */ /* 0x0025e40000000800 */
.L_x_2:
[----:B-1----:R-:W-:Y:S01]  /*0940*/  STG.E desc[UR6][R2.64+0x4], R7 ;  /* 0x0000040702007986 */ /* 0x002fe2000c101906 */
[----:B------:R-:W-:Y:S05]  /*0950*/  EXIT ;  /* 0x000000000000794d */ /* 0x000fea0003800000 */
.L_x_9:
[----:B------:R-:W-:-:S00]  /*0960*/  BRA `(.L_x_9) ;  /* 0xfffffffc00fc7947 */ /* 0x000fc0000383ffff */
[----:B------:R-:W-:-:S00]  /*0970*/  NOP ;  /* 0x0000000000007918 */ /* 0x000fc00000000000 */
        /* <DEDUP_REMOVED lines=8> */
.L_x_17:


//--------------------- .text._Z12bitonicSmallP4Dataii --------------------------
	.section	.text._Z12bitonicSmallP4Dataii,"ax",@progbits
	.align	128
        .global         _Z12bitonicSmallP4Dataii
        .type           _Z12bitonicSmallP4Dataii,@function
        .size           _Z12bitonicSmallP4Dataii,(.L_x_18 - _Z12bitonicSmallP4Dataii)
        .other          _Z12bitonicSmallP4Dataii,@"STO_CUDA_ENTRY STV_DEFAULT"
_Z12bitonicSmallP4Dataii:
.text._Z12bitonicSmallP4Dataii:
[----:B------:R-:W-:Y:S01]  /*0000*/  LDC R1, c[0x0][0x37c] ;  /* 0x0000df00ff017b82 */ /* 0x000fe20000000800 */
[----:B------:R-:W0:Y:S07]  /*0010*/  S2R R0, SR_CTAID.X ;  /* 0x0000000000007919 */ /* 0x000e2e0000002500 */
[----:B------:R-:W1:Y:S01]  /*0020*/  LDC.64 R4, c[0x0][0x388] ;  /* 0x0000e200ff047b82 */ /* 0x000e620000000a00 */
[----:B------:R-:W0:Y:S01]  /*0030*/  LDCU UR4, c[0x0][0x360] ;  /* 0x00006c00ff0477ac */ /* 0x000e220008000800 */
[----:B------:R-:W0:Y:S01]  /*0040*/  S2R R3, SR_TID.X ;  /* 0x0000000000037919 */ /* 0x000e220000002100 */
[----:B-1----:R-:W-:Y:S01]  /*0050*/  ISETP.GE.AND P0, PT, R4, 0x2, PT ;  /* 0x000000020400780c */ /* 0x002fe20003f06270 */
[----:B0-----:R-:W-:Y:S01]  /*0060*/  IMAD R0, R0, UR4, R3 ;  /* 0x0000000400007c24 */ /* 0x001fe2000f8e0203 */
[----:B------:R-:W0:Y:S04]  /*0070*/  LDCU UR4, c[0x0][0x388] ;  /* 0x00007100ff0477ac */ /* 0x000e280008000800 */
[----:B------:R-:W-:-:S13]  /*0080*/  ISETP.GE.OR P0, PT, R0, R5, !P0 ;  /* 0x000000050000720c */ /* 0x000fda0004706670 */
[----:B0-----:R-:W-:Y:S05]  /*0090*/  @P0 EXIT ;  /* 0x000000000000094d */ /* 0x001fea0003800000 */
[----:B------:R-:W0:Y:S01]  /*00a0*/  LDC.64 R4, c[0x0][0x380] ;  /* 0x0000e000ff047b82 */ /* 0x000e220000000a00 */
[----:B------:R-:W1:Y:S01]  /*00b0*/  LDCU.64 UR6, c[0x0][0x358] ;  /* 0x00006b00ff0677ac */ /* 0x000e620008000a00 */
[----:B------:R-:W2:Y:S06]  /*00c0*/  LDCU UR8, c[0x0][0x388] ;  /* 0x00007100ff0877ac */ /* 0x000eac0008000800 */
[----:B------:R-:W3:Y:S01]  /*00d0*/  LDC.64 R2, c[0x0][0x380] ;  /* 0x0000e000ff027b82 */ /* 0x000ee20000000a00 */
[----:B012---:R-:W-:-:S07]  /*00e0*/  IMAD.WIDE R4, R0, 0xc, R4 ;  /* 0x0000000c00047825 */ /* 0x007fce00078e0204 */
.L_x_13:
[----:B------:R-:W-:Y:S01]  /*00f0*/  UMOV UR5, UR4 ;  /* 0x0000000400057c82 */ /* 0x000fe20008000000 */
[----:B------:R-:W-:Y:S01]  /*0100*/  USHF.R.U32.HI UR4, URZ, 0x1, UR4 ;  /* 0x00000001ff047899 */ /* 0x000fe20008011604 */
[----:B------:R-:W-:Y:S05]  /*0110*/  BSSY.RECONVERGENT B0, `(.L_x_10) ;  /* 0x0000025000007945 */ /* 0x000fea0003800200 */
[----:B01----:R-:W-:-:S04]  /*0120*/  LOP3.LUT R7, R0, UR4, RZ, 0x3c, !PT ;  /* 0x0000000400077c12 */ /* 0x003fc8000f8e3cff */
[----:B------:R-:W-:-:S13]  /*0130*/  ISETP.GT.AND P0, PT, R7, R0, PT ;  /* 0x000000000700720c */ /* 0x000fda0003f04270 */
[----:B------:R-:W-:Y:S05]  /*0140*/  @!P0 BRA `(.L_x_11) ;  /* 0x0000000000848947 */ /* 0x000fea0003800000 */
[----:B------:R-:W-:-:S13]  /*0150*/  LOP3.LUT P0, RZ, R0, UR8, RZ, 0xc0, !PT ;  /* 0x0000000800ff7c12 */ /* 0x000fda000f80c0ff */
[----:B------:R-:W-:Y:S05]  /*0160*/  @P0 BRA `(.L_x_12) ;  /* 0x0000000000400947 */ /* 0x000fea0003800000 */
[----:B---3--:R-:W-:Y:S01]  /*0170*/  IMAD.WIDE R6, R7, 0xc, R2 ;  /* 0x0000000c07067825 */ /* 0x008fe200078e0202 */
[----:B------:R-:W2:Y:S04]  /*0180*/  LDG.E R9, desc[UR6][R4.64] ;  /* 0x0000000604097981 */ /* 0x000ea8000c1e1900 */
[----:B------:R-:W2:Y:S02]  /*0190*/  LDG.E R8, desc[UR6][R6.64] ;  /* 0x0000000606087981 */ /* 0x000ea4000c1e1900 */
[----:B--2---:R-:W-:-:S13]  /*01a0*/  FSETP.GT.AND P0, PT, R9, R8, PT ;  /* 0x000000080900720b */ /* 0x004fda0003f04000 */
[----:B------:R-:W-:Y:S05]  /*01b0*/  @!P0 BRA `(.L_x_11) ;  /* 0x0000000000688947 */ /* 0x000fea0003800000 */
[----:B------:R-:W2:Y:S04]  /*01c0*/  LDG.E R15, desc[UR6][R6.64+0x4] ;  /* 0x00000406060f7981 */ /* 0x000ea8000c1e1900 */
[----:B------:R-:W3:Y:S04]  /*01d0*/  LDG.E R17, desc[UR6][R6.64+0x8] ;  /* 0x0000080606117981 */ /* 0x000ee8000c1e1900 */
[----:B------:R-:W4:Y:S04]  /*01e0*/  LDG.E R11, desc[UR6][R4.64+0x4] ;  /* 0x00000406040b7981 */ /* 0x000f28000c1e1900 */
[----:B------:R-:W5:Y:S04]  /*01f0*/  LDG.E R13, desc[UR6][R4.64+0x8] ;  /* 0x00000806040d7981 */ /* 0x000f68000c1e1900 */
[----:B------:R1:W-:Y:S04]  /*0200*/  STG.E desc[UR6][R4.64], R8 ;  /* 0x0000000804007986 */ /* 0x0003e8000c101906 */
[----:B--2---:R1:W-:Y:S04]  /*0210*/  STG.E desc[UR6][R4.64+0x4], R15 ;  /* 0x0000040f04007986 */ /* 0x0043e8000c101906 */
[----:B---3--:R1:W-:Y:S04]  /*0220*/  STG.E desc[UR6][R4.64+0x8], R17 ;  /* 0x0000081104007986 */ /* 0x0083e8000c101906 */
[----:B------:R1:W-:Y:S04]  /*0230*/  STG.E desc[UR6][R6.64], R9 ;  /* 0x0000000906007986 */ /* 0x0003e8000c101906 */
[----:B----4-:R1:W-:Y:S04]  /*0240*/  STG.E desc[UR6][R6.64+0x4], R11 ;  /* 0x0000040b06007986 */ /* 0x0103e8000c101906 */
[----:B-----5:R1:W-:Y:S01]  /*0250*/  STG.E desc[UR6][R6.64+0x8], R13 ;  /* 0x0000080d06007986 */ /* 0x0203e2000c101906 */
[----:B------:R-:W-:Y:S05]  /*0260*/  BRA `(.L_x_11) ;  /* 0x00000000003c7947 */ /* 0x000fea0003800000 */
.L_x_12:
[----:B---3--:R-:W-:Y:S01]  /*0270*/  IMAD.WIDE R6, R7, 0xc, R2 ;  /* 0x0000000c07067825 */ /* 0x008fe200078e0202 */
[----:B------:R-:W2:Y:S04]  /*0280*/  LDG.E R9, desc[UR6][R4.64] ;  /* 0x0000000604097981 */ /* 0x000ea8000c1e1900 */
[----:B------:R-:W2:Y:S02]  /*0290*/  LDG.E R8, desc[UR6][R6.64] ;  /* 0x0000000606087981 */ /* 0x000ea4000c1e1900 */
[----:B--2---:R-:W-:-:S13]  /*02a0*/  FSETP.GEU.AND P0, PT, R9, R8, PT ;  /* 0x000000080900720b */ /* 0x004fda0003f0e000 */
[----:B------:R-:W-:Y:S05]  /*02b0*/  @P0 BRA `(.L_x_11) ;  /* 0x0000000000280947 */ /* 0x000fea0003800000 */
        /* <DEDUP_REMOVED lines=9> */
[----:B-----5:R0:W-:Y:S02]  /*0350*/  STG.E desc[UR6][R6.64+0x8], R13 ;  /* 0x0000080d06007986 */ /* 0x0201e4000c101906 */
.L_x_11:
[----:B------:R-:W-:Y:S05]  /*0360*/  BSYNC.RECONVERGENT B0 ;  /* 0x0000000000007941 */ /* 0x000fea0003800200 */
.L_x_10:
[----:B------:R-:W-:Y:S01]  /*0370*/  BAR.SYNC.DEFER_BLOCKING 0x0 ;  /* 0x0000000000007b1d */ /* 0x000fe20000010000 */
[----:B------:R-:W-:-:S09]  /*0380*/  UISETP.GT.U32.AND UP0, UPT, UR5, 0x3, UPT ;  /* 0x000000030500788c */ /* 0x000fd2000bf04070 */
[----:B------:R-:W-:Y:S05]  /*0390*/  BRA.U UP0, `(.L_x_13) ;  /* 0xfffffffd00547547 */ /* 0x000fea000b83ffff */
[----:B------:R-:W-:Y:S05]  /*03a0*/  EXIT ;  /* 0x000000000000794d */ /* 0x000fea0003800000 */
.L_x_14:
        /* <DEDUP_REMOVED lines=13> */
.L_x_18:


//--------------------- .text._Z7bitonicP4Dataiiii --------------------------
	.section	.text._Z7bitonicP4Dataiiii,"ax",@progbits
	.align	128
        .global         _Z7bitonicP4Dataiiii
        .type           _Z7bitonicP4Dataiiii,@function
        .size           _Z7bitonicP4Dataiiii,(.L_x_19 - _Z7bitonicP4Dataiiii)
        .other          _Z7bitonicP4Dataiiii,@"STO_CUDA_ENTRY STV_DEFAULT"
_Z7bitonicP4Dataiiii:
.text._Z7bitonicP4Dataiiii:
[----:B------:R-:W-:Y:S01]  /*0000*/  LDC R1, c[0x0][0x37c] ;  /* 0x0000df00ff017b82 */ /* 0x000fe20000000800 */
[----:B------:R-:W0:Y:S07]  /*0010*/  S2R R7, SR_TID.X ;  /* 0x0000000000077919 */ /* 0x000e2e0000002100 */
[----:B------:R-:W0:Y:S01]  /*0020*/  LDC.64 R2, c[0x0][0x390] ;  /* 0x0000e400ff027b82 */ /* 0x000e220000000a00 */
[----:B------:R-:W0:Y:S02]  /*0030*/  LDCU UR4, c[0x0][0x360] ;  /* 0x00006c00ff0477ac */ /* 0x000e240008000800 */
[----:B0-----:R-:W-:-:S05]  /*0040*/  IMAD R7, R2, UR4, R7 ;  /* 0x0000000402077c24 */ /* 0x001fca000f8e0207 */
[----:B------:R-:W-:-:S13]  /*0050*/  ISETP.GE.AND P0, PT, R7, R3, PT ;  /* 0x000000030700720c */ /* 0x000fda0003f06270 */
[----:B------:R-:W-:Y:S05]  /*0060*/  @P0 EXIT ;  /* 0x000000000000094d */ /* 0x000fea0003800000 */
[----:B------:R-:W0:Y:S02]  /*0070*/  LDCU UR4, c[0x0][0x38c] ;  /* 0x00007180ff0477ac */ /* 0x000e240008000800 */
[----:B0-----:R-:W-:-:S04]  /*0080*/  LOP3.LUT R9, R7, UR4, RZ, 0x3c, !PT ;  /* 0x0000000407097c12 */ /* 0x001fc8000f8e3cff */
[----:B------:R-:W-:-:S13]  /*0090*/  ISETP.GT.AND P0, PT, R9, R7, PT ;  /* 0x000000070900720c */ /* 0x000fda0003f04270 */
[----:B------:R-:W-:Y:S05]  /*00a0*/  @!P0 EXIT ;  /* 0x000000000000894d */ /* 0x000fea0003800000 */
[----:B------:R-:W0:Y:S02]  /*00b0*/  LDCU UR4, c[0x0][0x388] ;  /* 0x00007100ff0477ac */ /* 0x000e240008000800 */
[----:B0-----:R-:W-:Y:S01]  /*00c0*/  LOP3.LUT P0, RZ, R7, UR4, RZ, 0xc0, !PT ;  /* 0x0000000407ff7c12 */ /* 0x001fe2000f80c0ff */
[----:B------:R-:W0:-:S12]  /*00d0*/  LDCU.64 UR4, c[0x0][0x358] ;  /* 0x00006b00ff0477ac */ /* 0x000e180008000a00 */
[----:B------:R-:W-:Y:S05]  /*00e0*/  @P0 BRA `(.L_x_15) ;  /* 0x0000000000480947 */ /* 0x000fea0003800000 */
[----:B------:R-:W1:Y:S02]  /*00f0*/  LDC.64 R4, c[0x0][0x380] ;  /* 0x0000e000ff047b82 */ /* 0x000e640000000a00 */
[----:B-1----:R-:W-:-:S04]  /*0100*/  IMAD.WIDE R2, R7, 0xc, R4 ;  /* 0x0000000c07027825 */ /* 0x002fc800078e0204 */
[----:B------:R-:W-:Y:S01]  /*0110*/  IMAD.WIDE R4, R9, 0xc, R4 ;  /* 0x0000000c09047825 */ /* 0x000fe200078e0204 */
[----:B0-----:R-:W2:Y:S04]  /*0120*/  LDG.E R7, desc[UR4][R2.64] ;  /* 0x0000000402077981 */ /* 0x001ea8000c1e1900 */
[----:B------:R-:W2:Y:S02]  /*0130*/  LDG.E R0, desc[UR4][R4.64] ;  /* 0x0000000404007981 */ /* 0x000ea4000c1e1900 */
[----:B--2---:R-:W-:-:S13]  /*0140*/  FSETP.GT.AND P0, PT, R7, R0, PT ;  /* 0x000000000700720b */ /* 0x004fda0003f04000 */
[----:B------:R-:W-:Y:S05]  /*0150*/  @!P0 EXIT ;  /* 0x000000000000894d */ /* 0x000fea0003800000 */
[----:B------:R-:W2:Y:S04]  /*0160*/  LDG.E R13, desc[UR4][R4.64+0x4] ;  /* 0x00000404040d7981 */ /* 0x000ea8000c1e1900 */
[----:B------:R-:W3:Y:S04]  /*0170*/  LDG.E R15, desc[UR4][R4.64+0x8] ;  /* 0x00000804040f7981 */ /* 0x000ee8000c1e1900 */
[----:B------:R-:W4:Y:S04]  /*0180*/  LDG.E R9, desc[UR4][R2.64+0x4] ;  /* 0x0000040402097981 */ /* 0x000f28000c1e1900 */
[----:B------:R-:W5:Y:S04]  /*0190*/  LDG.E R11, desc[UR4][R2.64+0x8] ;  /* 0x00000804020b7981 */ /* 0x000f68000c1e1900 */
[----:B------:R-:W-:Y:S04]  /*01a0*/  STG.E desc[UR4][R2.64], R0 ;  /* 0x0000000002007986 */ /* 0x000fe8000c101904 */
[----:B--2---:R-:W-:Y:S04]  /*01b0*/  STG.E desc[UR4][R2.64+0x4], R13 ;  /* 0x0000040d02007986 */ /* 0x004fe8000c101904 */
[----:B---3--:R-:W-:Y:S04]  /*01c0*/  STG.E desc[UR4][R2.64+0x8], R15 ;  /* 0x0000080f02007986 */ /* 0x008fe8000c101904 */
[----:B------:R-:W-:Y:S04]  /*01d0*/  STG.E desc[UR4][R4.64], R7 ;  /* 0x0000000704007986 */ /* 0x000fe8000c101904 */
[----:B----4-:R-:W-:Y:S04]  /*01e0*/  STG.E desc[UR4][R4.64+0x4], R9 ;  /* 0x0000040904007986 */ /* 0x010fe8000c101904 */
[----:B-----5:R-:W-:Y:S01]  /*01f0*/  STG.E desc[UR4][R4.64+0x8], R11 ;  /* 0x0000080b04007986 */ /* 0x020fe2000c101904 */
[----:B------:R-:W-:Y:S05]  /*0200*/  EXIT ;  /* 0x000000000000794d */ /* 0x000fea0003800000 */
.L_x_15:
[----:B------:R-:W1:Y:S02]  /*0210*/  LDC.64 R2, c[0x0][0x380] ;  /* 0x0000e000ff027b82 */ /* 0x000e640000000a00 */
[----:B-1----:R-:W-:-:S04]  /*0220*/  IMAD.WIDE R4, R7, 0xc, R2 ;  /* 0x0000000c07047825 */ /* 0x002fc800078e0202 */
[----:B------:R-:W-:Y:S01]  /*0230*/  IMAD.WIDE R2, R9, 0xc, R2 ;  /* 0x0000000c09027825 */ /* 0x000fe200078e0202 */
[----:B0-----:R-:W2:Y:S04]  /*0240*/  LDG.E R7, desc[UR4][R4.64] ;  /* 0x0000000404077981 */ /* 0x001ea8000c1e1900 */
[----:B------:R-:W2:Y:S02]  /*0250*/  LDG.E R0, desc[UR4][R2.64] ;  /* 0x0000000402007981 */ /* 0x000ea4000c1e1900 */
[----:B--2---:R-:W-:-:S13]  /*0260*/  FSETP.GEU.AND P0, PT, R7, R0, PT ;  /* 0x000000000700720b */ /* 0x004fda0003f0e000 */
[----:B------:R-:W-:Y:S05]  /*0270*/  @P0 EXIT ;  /* 0x000000000000094d */ /* 0x000fea0003800000 */
        /* <DEDUP_REMOVED lines=11> */
.L_x_16:
        /* <DEDUP_REMOVED lines=13> */
.L_x_19:


//--------------------- .nv.shared._Z4scanP4DataiiPf --------------------------
	.section	.nv.shared._Z4scanP4DataiiPf,"aw",@nobits
	.sectionflags	@""
	.align	4
.nv.shared._Z4scanP4DataiiPf:
	.zero		5120


//--------------------- .nv.shared.reserved.0     --------------------------
	.section	.nv.shared.reserved.0,"aw",@nobits
	.weak		__nv_reservedSMEM_offset_0_alias
	.size		__nv_reservedSMEM_offset_0_alias, 0, 64
	.other		__nv_reservedSMEM_offset_0_alias,@"STO_CUDA_RESERVED_SHARED STV_DEFAULT"
__nv_reservedSMEM_offset_0_alias:
	.zero		0
	.zero		64


//--------------------- .nv.constant0._Z4scanP4DataiiPf --------------------------
	.section	.nv.constant0._Z4scanP4DataiiPf,"a",@progbits
	.sectionflags	@""
	.align	4
.nv.constant0._Z4scanP4DataiiPf:
	.zero		920


//--------------------- .nv.constant0._Z12bitonicSmallP4Dataii --------------------------
	.section	.nv.constant0._Z12bitonicSmallP4Dataii,"a",@progbits
	.sectionflags	@""
	.align	4
.nv.constant0._Z12bitonicSmallP4Dataii:
	.zero		912


//--------------------- .nv.constant0._Z7bitonicP4Dataiiii --------------------------
	.section	.nv.constant0._Z7bitonicP4Dataiiii,"a",@progbits
	.sectionflags	@""
	.align	4
.nv.constant0._Z7bitonicP4Dataiiii:
	.zero		920


//--------------------- SYMBOLS --------------------------

	.type		.nv.reservedSmem.offset0,@object
	.size		.nv.reservedSmem.offset0,0x4
	.type		.nv.reservedSmem.cap,@object
	.size		.nv.reservedSmem.cap,0x4
